//
// Generated by NVIDIA NVVM Compiler
//
// Compiler Build ID: CL-36424714
// Cuda compilation tools, release 13.0, V13.0.88
// Based on NVVM 20.0.0
//

.version 9.0
.target sm_100
.address_size 64

	// .globl	_ZN4Fang4Test7doWork6EPyS1_y

.visible .entry _ZN4Fang4Test7doWork6EPyS1_y(
	.param .u64 .ptr .align 1 _ZN4Fang4Test7doWork6EPyS1_y_param_0,
	.param .u64 .ptr .align 1 _ZN4Fang4Test7doWork6EPyS1_y_param_1,
	.param .u64 _ZN4Fang4Test7doWork6EPyS1_y_param_2
)
{
	.reg .pred 	%p<6>;
	.reg .b32 	%r<5>;
	.reg .b64 	%rd<24>;

	ld.param.u64 	%rd12, [_ZN4Fang4Test7doWork6EPyS1_y_param_0];
	ld.param.u64 	%rd13, [_ZN4Fang4Test7doWork6EPyS1_y_param_1];
	ld.param.u64 	%rd14, [_ZN4Fang4Test7doWork6EPyS1_y_param_2];
	mov.u32 	%r1, %ntid.x;
	mov.u32 	%r2, %ctaid.x;
	mov.u32 	%r3, %tid.x;
	mad.lo.s32 	%r4, %r1, %r2, %r3;
	cvt.u64.u32 	%rd21, %r4;
	setp.le.u64 	%p1, %rd14, %rd21;
	@%p1 bra 	$L__BB0_4;
	cvta.to.global.u64 	%rd2, %rd12;
	cvta.to.global.u64 	%rd3, %rd13;
$L__BB0_2:
	shl.b64 	%rd15, %rd21, 3;
	add.s64 	%rd16, %rd2, %rd15;
	ld.global.u64 	%rd5, [%rd16];
	setp.lt.u64 	%p2, %rd5, 2;
	mov.u64 	%rd22, %rd5;
	@%p2 bra 	$L__BB0_3;
	bra.uni 	$L__BB0_5;
$L__BB0_3:
	mul.lo.s64 	%rd18, %rd22, %rd5;
	add.s64 	%rd20, %rd3, %rd15;
	st.global.u64 	[%rd20], %rd18;
	add.s64 	%rd21, %rd21, 1024;
	setp.lt.u64 	%p5, %rd21, %rd14;
	@%p5 bra 	$L__BB0_2;
$L__BB0_4:
	ret;
$L__BB0_5:
	and.b64  	%rd17, %rd22, 1;
	setp.eq.b64 	%p3, %rd17, 1;
	@%p3 bra 	$L__BB0_7;
	shr.u64 	%rd22, %rd22, 1;
	bra.uni 	$L__BB0_8;
$L__BB0_7:
	mad.lo.s64 	%rd22, %rd22, 3, 1;
$L__BB0_8:
	setp.gt.u64 	%p4, %rd22, 1;
	@%p4 bra 	$L__BB0_5;
	bra.uni 	$L__BB0_3;

}


// ===== COMPILED SASS (sm_100) =====

	.target	sm_100

	.elftype	@"ET_EXEC"


//--------------------- .note.nv.tkinfo           --------------------------
	.section	.note.nv.tkinfo,"",@"SHT_NOTE"
	.sectionflags	@"SHF_NOTE_NV_TKINFO"
	.tkinfo
        /*0018*/ 	.word	0x00000002
        /*0030*/ 	.string	""
        /*0030*/ 	.string	"ptxas"
        /*0030*/ 	.string	"Cuda compilation tools, release 13.0, V13.0.88"
        /*0030*/ 	.string	"Build cuda_13.0.r13.0/compiler.36424714_0"
        /*0030*/ 	.string	"-arch sm_100 -m 64 "



//--------------------- .note.nv.cuinfo           --------------------------
	.section	.note.nv.cuinfo,"",@"SHT_NOTE"
	.sectionflags	@"SHF_NOTE_NV_CUINFO"
        /*0018*/ 	.short	0x0002
        /*001a*/ 	.short	0x0064
        /*001c*/ 	.short	0x0082
	.zero		2


//--------------------- .nv.info                  --------------------------
	.section	.nv.info,"",@"SHT_CUDA_INFO"
	.align	4


	//----- nvinfo : EIATTR_REGCOUNT
	.align		4
        /*0000*/ 	.byte	0x04, 0x2f
        /*0002*/ 	.short	(.L_1 - .L_0)
	.align		4
.L_0:
        /*0004*/ 	.word	index@(_ZN4Fang4Test7doWork6EPyS1_y)
        /*0008*/ 	.word	0x0000000e


	//----- nvinfo : EIATTR_FRAME_SIZE
	.align		4
.L_1:
        /*000c*/ 	.byte	0x04, 0x11
        /*000e*/ 	.short	(.L_3 - .L_2)
	.align		4
.L_2:
        /*0010*/ 	.word	index@(_ZN4Fang4Test7doWork6EPyS1_y)
        /*0014*/ 	.word	0x00000000


	//----- nvinfo : EIATTR_MIN_STACK_SIZE
	.align		4
.L_3:
        /*0018*/ 	.byte	0x04, 0x12
        /*001a*/ 	.short	(.L_5 - .L_4)
	.align		4
.L_4:
        /*001c*/ 	.word	index@(_ZN4Fang4Test7doWork6EPyS1_y)
        /*0020*/ 	.word	0x00000000
.L_5:


//--------------------- .nv.compat                --------------------------
	.section	.nv.compat,"",@"SHT_CUDA_COMPAT_INFO"
	.align	4
        /*0000*/ 	.byte	0x02, 0x09, 0x00, 0x00, 0x02, 0x02, 0x01, 0x00, 0x02, 0x05, 0x05, 0x00, 0x03, 0x07, 0x01, 0x01
        /*0010*/ 	.byte	0x02, 0x03, 0x00, 0x00, 0x02, 0x06, 0x01, 0x00, 0x04, 0x0b, 0x08, 0x00, 0x09, 0x00, 0x00, 0x00
        /*0020*/ 	.byte	0x00, 0x00, 0x00, 0x00


//--------------------- .nv.info._ZN4Fang4Test7doWork6EPyS1_y --------------------------
	.section	.nv.info._ZN4Fang4Test7doWork6EPyS1_y,"",@"SHT_CUDA_INFO"
	.sectionflags	@""
	.align	4


	//----- nvinfo : EIATTR_CUDA_API_VERSION
	.align		4
        /*0000*/ 	.byte	0x04, 0x37
        /*0002*/ 	.short	(.L_7 - .L_6)
.L_6:
        /*0004*/ 	.word	0x00000082


	//----- nvinfo : EIATTR_KPARAM_INFO
	.align		4
.L_7:
        /*0008*/ 	.byte	0x04, 0x17
        /*000a*/ 	.short	(.L_9 - .L_8)
.L_8:
        /*000c*/ 	.word	0x00000000
        /*0010*/ 	.short	0x0002
        /*0012*/ 	.short	0x0010
        /*0014*/ 	.byte	0x00, 0xf0, 0x21, 0x00


	//----- nvinfo : EIATTR_KPARAM_INFO
	.align		4
.L_9:
        /*0018*/ 	.byte	0x04, 0x17
        /*001a*/ 	.short	(.L_11 - .L_10)
.L_10:
        /*001c*/ 	.word	0x00000000
        /*0020*/ 	.short	0x0001
        /*0022*/ 	.short	0x0008
        /*0024*/ 	.byte	0x00, 0xf5, 0x21, 0x00


	//----- nvinfo : EIATTR_KPARAM_INFO
	.align		4
.L_11:
        /*0028*/ 	.byte	0x04, 0x17
        /*002a*/ 	.short	(.L_13 - .L_12)
.L_12:
        /*002c*/ 	.word	0x00000000
        /*0030*/ 	.short	0x0000
        /*0032*/ 	.short	0x0000
        /*0034*/ 	.byte	0x00, 0xf5, 0x21, 0x00


	//----- nvinfo : EIATTR_SPARSE_MMA_MASK
	.align		4
.L_13:
        /*0038*/ 	.byte	0x03, 0x50
        /*003a*/ 	.short	0x0000


	//----- nvinfo : EIATTR_MAXREG_COUNT
	.align		4
        /*003c*/ 	.byte	0x03, 0x1b
        /*003e*/ 	.short	0x00ff


	//----- nvinfo : EIATTR_MERCURY_ISA_VERSION
	.align		4
        /*0040*/ 	.byte	0x03, 0x5f
        /*0042*/ 	.short	0x0101


	//----- nvinfo : EIATTR_VRC_CTA_INIT_COUNT
	.align		4
        /*0044*/ 	.byte	0x02, 0x4a
	.zero		1
	.zero		1


	//----- nvinfo : EIATTR_EXIT_INSTR_OFFSETS
	.align		4
        /*0048*/ 	.byte	0x04, 0x1c
        /*004a*/ 	.short	(.L_15 - .L_14)


	//   ....[0]....
.L_14:
        /*004c*/ 	.word	0x00000080


	//   ....[1]....
        /*0050*/ 	.word	0x00000350


	//----- nvinfo : EIATTR_CRS_STACK_SIZE
	.align		4
.L_15:
        /*0054*/ 	.byte	0x04, 0x1e
        /*0056*/ 	.short	(.L_17 - .L_16)
.L_16:
        /*0058*/ 	.word	0x00000000


	//----- nvinfo : EIATTR_CBANK_PARAM_SIZE
	.align		4
.L_17:
        /*005c*/ 	.byte	0x03, 0x19
        /*005e*/ 	.short	0x0018


	//----- nvinfo : EIATTR_PARAM_CBANK
	.align		4
        /*0060*/ 	.byte	0x04, 0x0a
        /*0062*/ 	.short	(.L_19 - .L_18)
	.align		4
.L_18:
        /*0064*/ 	.word	index@(.nv.constant0._ZN4Fang4Test7doWork6EPyS1_y)
        /*0068*/ 	.short	0x0380
        /*006a*/ 	.short	0x0018


	//----- nvinfo : EIATTR_SW_WAR
	.align		4
.L_19:
        /*006c*/ 	.byte	0x04, 0x36
        /*006e*/ 	.short	(.L_21 - .L_20)
.L_20:
        /*0070*/ 	.word	0x00000008
.L_21:


//--------------------- .nv.callgraph             --------------------------
	.section	.nv.callgraph,"",@"SHT_CUDA_CALLGRAPH"
	.align	4
	.sectionentsize	8
	.align		4
        /*0000*/ 	.word	0x00000000
	.align		4
        /*0004*/ 	.word	0xffffffff
	.align		4
        /*0008*/ 	.word	0x00000000
	.align		4
        /*000c*/ 	.word	0xfffffffe
	.align		4
        /*0010*/ 	.word	0x00000000
	.align		4
        /*0014*/ 	.word	0xfffffffd
	.align		4
        /*0018*/ 	.word	0x00000000
	.align		4
        /*001c*/ 	.word	0xfffffffc


//--------------------- .text._ZN4Fang4Test7doWork6EPyS1_y --------------------------
	.section	.text._ZN4Fang4Test7doWork6EPyS1_y,"ax",@progbits
	.align	128
        .global         _ZN4Fang4Test7doWork6EPyS1_y
        .type           _ZN4Fang4Test7doWork6EPyS1_y,@function
        .size           _ZN4Fang4Test7doWork6EPyS1_y,(.L_x_5 - _ZN4Fang4Test7doWork6EPyS1_y)
        .other          _ZN4Fang4Test7doWork6EPyS1_y,@"STO_CUDA_ENTRY STV_DEFAULT"
_ZN4Fang4Test7doWork6EPyS1_y:
.text._ZN4Fang4Test7doWork6EPyS1_y:
[----:B------:R-:W-:Y:S01]  /*0000*/  LDC R1, c[0x0][0x37c] ;  /* 0x0000df00ff017b82 */ /* 0x000fe20000000800 */
[----:B------:R-:W0:Y:S01]  /*0010*/  S2R R0, SR_CTAID.X ;  /* 0x0000000000007919 */ /* 0x000e220000002500 */
[----:B------:R-:W0:Y:S01]  /*0020*/  LDCU UR4, c[0x0][0x360] ;  /* 0x00006c00ff0477ac */ /* 0x000e220008000800 */
[----:B------:R-:W0:Y:S01]  /*0030*/  S2R R3, SR_TID.X ;  /* 0x0000000000037919 */ /* 0x000e220000002100 */
[----:B------:R-:W1:Y:S01]  /*0040*/  LDCU.64 UR6, c[0x0][0x390] ;  /* 0x00007200ff0677ac */ /* 0x000e620008000a00 */
[----:B0-----:R-:W-:-:S05]  /*0050*/  IMAD R0, R0, UR4, R3 ;  /* 0x0000000400007c24 */ /* 0x001fca000f8e0203 */
[----:B-1----:R-:W-:-:S04]  /*0060*/  ISETP.GE.U32.AND P0, PT, R0, UR6, PT ;  /* 0x0000000600007c0c */ /* 0x002fc8000bf06070 */
[----:B------:R-:W-:-:S13]  /*0070*/  ISETP.GE.U32.AND.EX P0, PT, RZ, UR7, PT, P0 ;  /* 0x00000007ff007c0c */ /* 0x000fda000bf06100 */
[----:B------:R-:W-:Y:S05]  /*0080*/  @P0 EXIT ;  /* 0x000000000000094d */ /* 0x000fea0003800000 */
[----:B------:R-:W-:Y:S01]  /*0090*/  IMAD.MOV.U32 R6, RZ, RZ, R0 ;  /* 0x000000ffff067224 */ /* 0x000fe200078e0000 */
[----:B------:R-:W0:Y:S01]  /*00a0*/  LDCU.64 UR4, c[0x0][0x358] ;  /* 0x00006b00ff0477ac */ /* 0x000e220008000a00 */
[----:B------:R-:W-:-:S07]  /*00b0*/  IMAD.MOV.U32 R9, RZ, RZ, RZ ;  /* 0x000000ffff097224 */ /* 0x000fce00078e00ff */
.L_x_3:
[----:B-1----:R-:W1:Y:S01]  /*00c0*/  LDCU.64 UR6, c[0x0][0x380] ;  /* 0x00007000ff0677ac */ /* 0x002e620008000a00 */
[C---:B------:R-:W-:Y:S01]  /*00d0*/  IMAD.SHL.U32 R8, R6.reuse, 0x8, RZ ;  /* 0x0000000806087824 */ /* 0x040fe200078e00ff */
[----:B------:R-:W-:-:S04]  /*00e0*/  SHF.L.U64.HI R10, R6, 0x3, R9 ;  /* 0x00000003060a7819 */ /* 0x000fc80000010209 */
[----:B-1----:R-:W-:-:S04]  /*00f0*/  IADD3 R2, P0, PT, R8, UR6, RZ ;  /* 0x0000000608027c10 */ /* 0x002fc8000ff1e0ff */
[----:B------:R-:W-:Y:S01]  /*0100*/  IADD3.X R3, PT, PT, R10, UR7, RZ, P0, !PT ;  /* 0x000000070a037c10 */ /* 0x000fe200087fe4ff */
[----:B------:R-:W1:Y:S05]  /*0110*/  LDCU.64 UR6, c[0x0][0x390] ;  /* 0x00007200ff0677ac */ /* 0x000e6a0008000a00 */
[----:B0-----:R-:W2:Y:S01]  /*0120*/  LDG.E.64 R2, desc[UR4][R2.64] ;  /* 0x0000000402027981 */ /* 0x001ea2000c1e1b00 */
[----:B------:R-:W-:Y:S01]  /*0130*/  IADD3 R6, P0, PT, R6, 0x400, RZ ;  /* 0x0000040006067810 */ /* 0x000fe20007f1e0ff */
[----:B------:R-:W-:Y:S04]  /*0140*/  BSSY.RECONVERGENT B0, `(.L_x_0) ;  /* 0x0000017000007945 */ /* 0x000fe80003800200 */
[----:B------:R-:W-:Y:S01]  /*0150*/  IMAD.X R9, RZ, RZ, R9, P0 ;  /* 0x000000ffff097224 */ /* 0x000fe200000e0609 */
[----:B-1----:R-:W-:-:S04]  /*0160*/  ISETP.GE.U32.AND P0, PT, R6, UR6, PT ;  /* 0x0000000606007c0c */ /* 0x002fc8000bf06070 */
[----:B------:R-:W-:Y:S02]  /*0170*/  ISETP.GE.U32.AND.EX P0, PT, R9, UR7, PT, P0 ;  /* 0x0000000709007c0c */ /* 0x000fe4000bf06100 */
[----:B--2---:R-:W-:Y:S01]  /*0180*/  ISETP.GE.U32.AND P1, PT, R2, 0x2, PT ;  /* 0x000000020200780c */ /* 0x004fe20003f26070 */
[----:B------:R-:W-:Y:S02]  /*0190*/  IMAD.MOV.U32 R7, RZ, RZ, R2 ;  /* 0x000000ffff077224 */ /* 0x000fe400078e0002 */
[----:B------:R-:W-:Y:S01]  /*01a0*/  IMAD.MOV.U32 R0, RZ, RZ, R3 ;  /* 0x000000ffff007224 */ /* 0x000fe200078e0003 */
[----:B------:R-:W-:-:S13]  /*01b0*/  ISETP.GE.U32.AND.EX P1, PT, R3, RZ, PT, P1 ;  /* 0x000000ff0300720c */ /* 0x000fda0003f26110 */
[----:B------:R-:W-:Y:S05]  /*01c0*/  @!P1 BRA `(.L_x_1) ;  /* 0x0000000000389947 */ /* 0x000fea0003800000 */
.L_x_2:
[----:B------:R-:W-:-:S04]  /*01d0*/  LOP3.LUT R4, R7, 0x1, RZ, 0xc0, !PT ;  /* 0x0000000107047812 */ /* 0x000fc800078ec0ff */
[----:B------:R-:W-:-:S04]  /*01e0*/  ISETP.NE.U32.AND P1, PT, R4, 0x1, PT ;  /* 0x000000010400780c */ /* 0x000fc80003f25070 */
[----:B------:R-:W-:-:S13]  /*01f0*/  ISETP.NE.U32.AND.EX P1, PT, RZ, RZ, PT, P1 ;  /* 0x000000ffff00720c */ /* 0x000fda0003f25110 */
[----:B------:R-:W-:Y:S02]  /*0200*/  @!P1 IMAD.MOV.U32 R4, RZ, RZ, 0x1 ;  /* 0x00000001ff049424 */ /* 0x000fe400078e00ff */
[----:B------:R-:W-:Y:S02]  /*0210*/  @!P1 IMAD.MOV.U32 R5, RZ, RZ, 0x0 ;  /* 0x00000000ff059424 */ /* 0x000fe400078e00ff */
[----:B------:R-:W-:Y:S02]  /*0220*/  @!P1 IMAD R11, R0, 0x3, RZ ;  /* 0x00000003000b9824 */ /* 0x000fe400078e02ff */
[C---:B------:R-:W-:Y:S01]  /*0230*/  @!P1 IMAD.WIDE.U32 R4, R7.reuse, 0x3, R4 ;  /* 0x0000000307049825 */ /* 0x040fe200078e0004 */
[--C-:B------:R-:W-:Y:S02]  /*0240*/  @P1 SHF.R.U64 R7, R7, 0x1, R0.reuse ;  /* 0x0000000107071819 */ /* 0x100fe40000001200 */
[----:B------:R-:W-:Y:S01]  /*0250*/  @P1 SHF.R.U32.HI R0, RZ, 0x1, R0 ;  /* 0x00000001ff001819 */ /* 0x000fe20000011600 */
[----:B------:R-:W-:-:S02]  /*0260*/  @!P1 IMAD.MOV.U32 R7, RZ, RZ, R4 ;  /* 0x000000ffff079224 */ /* 0x000fc400078e0004 */
[----:B------:R-:W-:-:S03]  /*0270*/  @!P1 IMAD.IADD R0, R5, 0x1, R11 ;  /* 0x0000000105009824 */ /* 0x000fc600078e020b */
[----:B------:R-:W-:-:S04]  /*0280*/  ISETP.GT.U32.AND P1, PT, R7, 0x1, PT ;  /* 0x000000010700780c */ /* 0x000fc80003f24070 */
[----:B------:R-:W-:-:S13]  /*0290*/  ISETP.GT.U32.AND.EX P1, PT, R0, RZ, PT, P1 ;  /* 0x000000ff0000720c */ /* 0x000fda0003f24110 */
[----:B------:R-:W-:Y:S05]  /*02a0*/  @P1 BRA `(.L_x_2) ;  /* 0xfffffffc00c81947 */ /* 0x000fea000383ffff */
.L_x_1:
[----:B------:R-:W-:Y:S05]  /*02b0*/  BSYNC.RECONVERGENT B0 ;  /* 0x0000000000007941 */ /* 0x000fea0003800200 */
.L_x_0:
[----:B------:R-:W0:Y:S01]  /*02c0*/  LDCU.64 UR6, c[0x0][0x388] ;  /* 0x00007100ff0677ac */ /* 0x000e220008000a00 */
[-C--:B------:R-:W-:Y:S02]  /*02d0*/  IMAD R0, R0, R2.reuse, RZ ;  /* 0x0000000200007224 */ /* 0x080fe400078e02ff */
[----:B------:R-:W-:-:S04]  /*02e0*/  IMAD.WIDE.U32 R4, R7, R2, RZ ;  /* 0x0000000207047225 */ /* 0x000fc800078e00ff */
[----:B------:R-:W-:-:S04]  /*02f0*/  IMAD R3, R3, R7, R0 ;  /* 0x0000000703037224 */ /* 0x000fc800078e0200 */
[----:B------:R-:W-:Y:S01]  /*0300*/  IMAD.IADD R5, R5, 0x1, R3 ;  /* 0x0000000105057824 */ /* 0x000fe200078e0203 */
[----:B0-----:R-:W-:-:S04]  /*0310*/  IADD3 R2, P1, PT, R8, UR6, RZ ;  /* 0x0000000608027c10 */ /* 0x001fc8000ff3e0ff */
[----:B------:R-:W-:-:S05]  /*0320*/  IADD3.X R3, PT, PT, R10, UR7, RZ, P1, !PT ;  /* 0x000000070a037c10 */ /* 0x000fca0008ffe4ff */
[----:B------:R1:W-:Y:S01]  /*0330*/  STG.E.64 desc[UR4][R2.64], R4 ;  /* 0x0000000402007986 */ /* 0x0003e2000c101b04 */
[----:B------:R-:W-:Y:S05]  /*0340*/  @!P0 BRA `(.L_x_3) ;  /* 0xfffffffc005c8947 */ /* 0x000fea000383ffff */
[----:B------:R-:W-:Y:S05]  /*0350*/  EXIT ;  /* 0x000000000000794d */ /* 0x000fea0003800000 */
.L_x_4:
[----:B------:R-:W-:-:S00]  /*0360*/  BRA `(.L_x_4) ;  /* 0xfffffffc00fc7947 */ /* 0x000fc0000383ffff */
[----:B------:R-:W-:-:S00]  /*0370*/  NOP ;  /* 0x0000000000007918 */ /* 0x000fc00000000000 */
        /* <DEDUP_REMOVED lines=8> */
.L_x_5:


//--------------------- .nv.shared.reserved.0     --------------------------
	.section	.nv.shared.reserved.0,"aw",@nobits
	.weak		__nv_reservedSMEM_offset_0_alias
	.size		__nv_reservedSMEM_offset_0_alias, 0, 64
	.other		__nv_reservedSMEM_offset_0_alias,@"STO_CUDA_RESERVED_SHARED STV_DEFAULT"
__nv_reservedSMEM_offset_0_alias:
	.zero		0
	.zero		64


//--------------------- .nv.constant0._ZN4Fang4Test7doWork6EPyS1_y --------------------------
	.section	.nv.constant0._ZN4Fang4Test7doWork6EPyS1_y,"a",@progbits
	.sectionflags	@""
	.align	4
.nv.constant0._ZN4Fang4Test7doWork6EPyS1_y:
	.zero		920


//--------------------- SYMBOLS --------------------------

	.type		.nv.reservedSmem.offset0,@object
	.size		.nv.reservedSmem.offset0,0x4
